//
// Generated by NVIDIA NVVM Compiler
//
// Compiler Build ID: CL-36424714
// Cuda compilation tools, release 13.0, V13.0.88
// Based on NVVM 20.0.0
//

.version 9.0
.target sm_100
.address_size 64

	// .globl	_Z3addmPfS_

.visible .entry _Z3addmPfS_(
	.param .u64 _Z3addmPfS__param_0,
	.param .u64 .ptr .align 1 _Z3addmPfS__param_1,
	.param .u64 .ptr .align 1 _Z3addmPfS__param_2
)
{
	.reg .pred 	%p<3>;
	.reg .b32 	%r<7>;
	.reg .b32 	%f<4>;
	.reg .b64 	%rd<14>;

	ld.param.u64 	%rd7, [_Z3addmPfS__param_0];
	ld.param.u64 	%rd8, [_Z3addmPfS__param_1];
	ld.param.u64 	%rd9, [_Z3addmPfS__param_2];
	mov.u32 	%r2, %ctaid.x;
	mov.u32 	%r3, %ntid.x;
	mov.u32 	%r4, %tid.x;
	mad.lo.s32 	%r5, %r2, %r3, %r4;
	cvt.u64.u32 	%rd13, %r5;
	mov.u32 	%r6, %nctaid.x;
	mul.lo.s32 	%r1, %r3, %r6;
	setp.le.u64 	%p1, %rd7, %rd13;
	@%p1 bra 	$L__BB0_3;
	cvt.u64.u32 	%rd2, %r1;
	cvta.to.global.u64 	%rd3, %rd8;
	cvta.to.global.u64 	%rd4, %rd9;
$L__BB0_2:
	shl.b64 	%rd10, %rd13, 2;
	add.s64 	%rd11, %rd3, %rd10;
	ld.global.f32 	%f1, [%rd11];
	add.s64 	%rd12, %rd4, %rd10;
	ld.global.f32 	%f2, [%rd12];
	add.f32 	%f3, %f1, %f2;
	st.global.f32 	[%rd12], %f3;
	add.s64 	%rd13, %rd13, %rd2;
	setp.lt.u64 	%p2, %rd13, %rd7;
	@%p2 bra 	$L__BB0_2;
$L__BB0_3:
	ret;

}


// ===== COMPILED SASS (sm_100) =====

	.target	sm_100

	.elftype	@"ET_EXEC"


//--------------------- .note.nv.tkinfo           --------------------------
	.section	.note.nv.tkinfo,"",@"SHT_NOTE"
	.sectionflags	@"SHF_NOTE_NV_TKINFO"
	.tkinfo
        /*0018*/ 	.word	0x00000002
        /*0030*/ 	.string	""
        /*0030*/ 	.string	"ptxas"
        /*0030*/ 	.string	"Cuda compilation tools, release 13.0, V13.0.88"
        /*0030*/ 	.string	"Build cuda_13.0.r13.0/compiler.36424714_0"
        /*0030*/ 	.string	"-arch sm_100 -m 64 "



//--------------------- .note.nv.cuinfo           --------------------------
	.section	.note.nv.cuinfo,"",@"SHT_NOTE"
	.sectionflags	@"SHF_NOTE_NV_CUINFO"
        /*0018*/ 	.short	0x0002
        /*001a*/ 	.short	0x0064
        /*001c*/ 	.short	0x0082
	.zero		2


//--------------------- .nv.info                  --------------------------
	.section	.nv.info,"",@"SHT_CUDA_INFO"
	.align	4


	//----- nvinfo : EIATTR_REGCOUNT
	.align		4
        /*0000*/ 	.byte	0x04, 0x2f
        /*0002*/ 	.short	(.L_1 - .L_0)
	.align		4
.L_0:
        /*0004*/ 	.word	index@(_Z3addmPfS_)
        /*0008*/ 	.word	0x0000000c


	//----- nvinfo : EIATTR_FRAME_SIZE
	.align		4
.L_1:
        /*000c*/ 	.byte	0x04, 0x11
        /*000e*/ 	.short	(.L_3 - .L_2)
	.align		4
.L_2:
        /*0010*/ 	.word	index@(_Z3addmPfS_)
        /*0014*/ 	.word	0x00000000


	//----- nvinfo : EIATTR_MIN_STACK_SIZE
	.align		4
.L_3:
        /*0018*/ 	.byte	0x04, 0x12
        /*001a*/ 	.short	(.L_5 - .L_4)
	.align		4
.L_4:
        /*001c*/ 	.word	index@(_Z3addmPfS_)
        /*0020*/ 	.word	0x00000000
.L_5:


//--------------------- .nv.compat                --------------------------
	.section	.nv.compat,"",@"SHT_CUDA_COMPAT_INFO"
	.align	4
        /*0000*/ 	.byte	0x02, 0x09, 0x00, 0x00, 0x02, 0x02, 0x01, 0x00, 0x02, 0x05, 0x05, 0x00, 0x03, 0x07, 0x01, 0x01
        /*0010*/ 	.byte	0x02, 0x03, 0x00, 0x00, 0x02, 0x06, 0x01, 0x00, 0x04, 0x0b, 0x08, 0x00, 0x09, 0x00, 0x00, 0x00
        /*0020*/ 	.byte	0x00, 0x00, 0x00, 0x00


//--------------------- .nv.info._Z3addmPfS_      --------------------------
	.section	.nv.info._Z3addmPfS_,"",@"SHT_CUDA_INFO"
	.sectionflags	@""
	.align	4


	//----- nvinfo : EIATTR_CUDA_API_VERSION
	.align		4
        /*0000*/ 	.byte	0x04, 0x37
        /*0002*/ 	.short	(.L_7 - .L_6)
.L_6:
        /*0004*/ 	.word	0x00000082


	//----- nvinfo : EIATTR_KPARAM_INFO
	.align		4
.L_7:
        /*0008*/ 	.byte	0x04, 0x17
        /*000a*/ 	.short	(.L_9 - .L_8)
.L_8:
        /*000c*/ 	.word	0x00000000
        /*0010*/ 	.short	0x0002
        /*0012*/ 	.short	0x0010
        /*0014*/ 	.byte	0x00, 0xf5, 0x21, 0x00


	//----- nvinfo : EIATTR_KPARAM_INFO
	.align		4
.L_9:
        /*0018*/ 	.byte	0x04, 0x17
        /*001a*/ 	.short	(.L_11 - .L_10)
.L_10:
        /*001c*/ 	.word	0x00000000
        /*0020*/ 	.short	0x0001
        /*0022*/ 	.short	0x0008
        /*0024*/ 	.byte	0x00, 0xf5, 0x21, 0x00


	//----- nvinfo : EIATTR_KPARAM_INFO
	.align		4
.L_11:
        /*0028*/ 	.byte	0x04, 0x17
        /*002a*/ 	.short	(.L_13 - .L_12)
.L_12:
        /*002c*/ 	.word	0x00000000
        /*0030*/ 	.short	0x0000
        /*0032*/ 	.short	0x0000
        /*0034*/ 	.byte	0x00, 0xf0, 0x21, 0x00


	//----- nvinfo : EIATTR_SPARSE_MMA_MASK
	.align		4
.L_13:
        /*0038*/ 	.byte	0x03, 0x50
        /*003a*/ 	.short	0x0000


	//----- nvinfo : EIATTR_MAXREG_COUNT
	.align		4
        /*003c*/ 	.byte	0x03, 0x1b
        /*003e*/ 	.short	0x00ff


	//----- nvinfo : EIATTR_MERCURY_ISA_VERSION
	.align		4
        /*0040*/ 	.byte	0x03, 0x5f
        /*0042*/ 	.short	0x0101


	//----- nvinfo : EIATTR_VRC_CTA_INIT_COUNT
	.align		4
        /*0044*/ 	.byte	0x02, 0x4a
	.zero		1
	.zero		1


	//----- nvinfo : EIATTR_EXIT_INSTR_OFFSETS
	.align		4
        /*0048*/ 	.byte	0x04, 0x1c
        /*004a*/ 	.short	(.L_15 - .L_14)


	//   ....[0]....
.L_14:
        /*004c*/ 	.word	0x000000a0


	//   ....[1]....
        /*0050*/ 	.word	0x000001e0


	//----- nvinfo : EIATTR_CRS_STACK_SIZE
	.align		4
.L_15:
        /*0054*/ 	.byte	0x04, 0x1e
        /*0056*/ 	.short	(.L_17 - .L_16)
.L_16:
        /*0058*/ 	.word	0x00000000


	//----- nvinfo : EIATTR_CBANK_PARAM_SIZE
	.align		4
.L_17:
        /*005c*/ 	.byte	0x03, 0x19
        /*005e*/ 	.short	0x0018


	//----- nvinfo : EIATTR_PARAM_CBANK
	.align		4
        /*0060*/ 	.byte	0x04, 0x0a
        /*0062*/ 	.short	(.L_19 - .L_18)
	.align		4
.L_18:
        /*0064*/ 	.word	index@(.nv.constant0._Z3addmPfS_)
        /*0068*/ 	.short	0x0380
        /*006a*/ 	.short	0x0018


	//----- nvinfo : EIATTR_SW_WAR
	.align		4
.L_19:
        /*006c*/ 	.byte	0x04, 0x36
        /*006e*/ 	.short	(.L_21 - .L_20)
.L_20:
        /*0070*/ 	.word	0x00000008
.L_21:


//--------------------- .nv.callgraph             --------------------------
	.section	.nv.callgraph,"",@"SHT_CUDA_CALLGRAPH"
	.align	4
	.sectionentsize	8
	.align		4
        /*0000*/ 	.word	0x00000000
	.align		4
        /*0004*/ 	.word	0xffffffff
	.align		4
        /*0008*/ 	.word	0x00000000
	.align		4
        /*000c*/ 	.word	0xfffffffe
	.align		4
        /*0010*/ 	.word	0x00000000
	.align		4
        /*0014*/ 	.word	0xfffffffd
	.align		4
        /*0018*/ 	.word	0x00000000
	.align		4
        /*001c*/ 	.word	0xfffffffc


//--------------------- .text._Z3addmPfS_         --------------------------
	.section	.text._Z3addmPfS_,"ax",@progbits
	.align	128
        .global         _Z3addmPfS_
        .type           _Z3addmPfS_,@function
        .size           _Z3addmPfS_,(.L_x_2 - _Z3addmPfS_)
        .other          _Z3addmPfS_,@"STO_CUDA_ENTRY STV_DEFAULT"
_Z3addmPfS_:
.text._Z3addmPfS_:
[----:B------:R-:W-:Y:S01]  /*0000*/  LDC R1, c[0x0][0x37c] ;  /* 0x0000df00ff017b82 */ /* 0x000fe20000000800 */
[----:B------:R-:W0:Y:S07]  /*0010*/  S2R R3, SR_TID.X ;  /* 0x0000000000037919 */ /* 0x000e2e0000002100 */
[----:B------:R-:W0:Y:S01]  /*0020*/  S2UR UR4, SR_CTAID.X ;  /* 0x00000000000479c3 */ /* 0x000e220000002500 */
[----:B------:R-:W1:Y:S07]  /*0030*/  LDCU.64 UR6, c[0x0][0x380] ;  /* 0x00007000ff0677ac */ /* 0x000e6e0008000a00 */
[----:B------:R-:W0:Y:S01]  /*0040*/  LDC R6, c[0x0][0x360] ;  /* 0x0000d800ff067b82 */ /* 0x000e220000000800 */
[----:B------:R-:W2:Y:S01]  /*0050*/  LDCU UR5, c[0x0][0x370] ;  /* 0x00006e00ff0577ac */ /* 0x000ea20008000800 */
[----:B0-----:R-:W-:-:S02]  /*0060*/  IMAD R0, R6, UR4, R3 ;  /* 0x0000000406007c24 */ /* 0x001fc4000f8e0203 */
[----:B--2---:R-:W-:-:S03]  /*0070*/  IMAD R6, R6, UR5, RZ ;  /* 0x0000000506067c24 */ /* 0x004fc6000f8e02ff */
[----:B-1----:R-:W-:-:S04]  /*0080*/  ISETP.GE.U32.AND P0, PT, R0, UR6, PT ;  /* 0x0000000600007c0c */ /* 0x002fc8000bf06070 */
[----:B------:R-:W-:-:S13]  /*0090*/  ISETP.GE.U32.AND.EX P0, PT, RZ, UR7, PT, P0 ;  /* 0x00000007ff007c0c */ /* 0x000fda000bf06100 */
[----:B------:R-:W-:Y:S05]  /*00a0*/  @P0 EXIT ;  /* 0x000000000000094d */ /* 0x000fea0003800000 */
[----:B------:R-:W-:Y:S01]  /*00b0*/  IMAD.MOV.U32 R9, RZ, RZ, RZ ;  /* 0x000000ffff097224 */ /* 0x000fe200078e00ff */
[----:B------:R-:W0:Y:S01]  /*00c0*/  LDCU.64 UR4, c[0x0][0x358] ;  /* 0x00006b00ff0477ac */ /* 0x000e220008000a00 */
[----:B------:R-:W1:Y:S01]  /*00d0*/  LDCU.64 UR8, c[0x0][0x388] ;  /* 0x00007100ff0877ac */ /* 0x000e620008000a00 */
[----:B------:R-:W2:Y:S04]  /*00e0*/  LDCU.64 UR10, c[0x0][0x390] ;  /* 0x00007200ff0a77ac */ /* 0x000ea80008000a00 */
.L_x_0:
[C---:B---3--:R-:W-:Y:S01]  /*00f0*/  IMAD.SHL.U32 R2, R0.reuse, 0x4, RZ ;  /* 0x0000000400027824 */ /* 0x048fe200078e00ff */
[----:B------:R-:W-:-:S04]  /*0100*/  SHF.L.U64.HI R3, R0, 0x2, R9 ;  /* 0x0000000200037819 */ /* 0x000fc80000010209 */
[C---:B-1----:R-:W-:Y:S02]  /*0110*/  IADD3 R4, P0, PT, R2.reuse, UR8, RZ ;  /* 0x0000000802047c10 */ /* 0x042fe4000ff1e0ff */
[----:B--2---:R-:W-:Y:S02]  /*0120*/  IADD3 R2, P1, PT, R2, UR10, RZ ;  /* 0x0000000a02027c10 */ /* 0x004fe4000ff3e0ff */
[C---:B------:R-:W-:Y:S02]  /*0130*/  IADD3.X R5, PT, PT, R3.reuse, UR9, RZ, P0, !PT ;  /* 0x0000000903057c10 */ /* 0x040fe400087fe4ff */
[----:B------:R-:W-:-:S03]  /*0140*/  IADD3.X R3, PT, PT, R3, UR11, RZ, P1, !PT ;  /* 0x0000000b03037c10 */ /* 0x000fc60008ffe4ff */
[----:B0-----:R-:W2:Y:S04]  /*0150*/  LDG.E R4, desc[UR4][R4.64] ;  /* 0x0000000404047981 */ /* 0x001ea8000c1e1900 */
[----:B------:R-:W2:Y:S01]  /*0160*/  LDG.E R7, desc[UR4][R2.64] ;  /* 0x0000000402077981 */ /* 0x000ea2000c1e1900 */
[----:B------:R-:W-:-:S05]  /*0170*/  IADD3 R0, P0, PT, R6, R0, RZ ;  /* 0x0000000006007210 */ /* 0x000fca0007f1e0ff */
[----:B------:R-:W-:Y:S01]  /*0180*/  IMAD.X R9, RZ, RZ, R9, P0 ;  /* 0x000000ffff097224 */ /* 0x000fe200000e0609 */
[----:B------:R-:W-:-:S04]  /*0190*/  ISETP.GE.U32.AND P0, PT, R0, UR6, PT ;  /* 0x0000000600007c0c */ /* 0x000fc8000bf06070 */
[----:B------:R-:W-:Y:S01]  /*01a0*/  ISETP.GE.U32.AND.EX P0, PT, R9, UR7, PT, P0 ;  /* 0x0000000709007c0c */ /* 0x000fe2000bf06100 */
[----:B--2---:R-:W-:-:S05]  /*01b0*/  FADD R7, R4, R7 ;  /* 0x0000000704077221 */ /* 0x004fca0000000000 */
[----:B------:R3:W-:Y:S07]  /*01c0*/  STG.E desc[UR4][R2.64], R7 ;  /* 0x0000000702007986 */ /* 0x0007ee000c101904 */
[----:B------:R-:W-:Y:S05]  /*01d0*/  @!P0 BRA `(.L_x_0) ;  /* 0xfffffffc00c48947 */ /* 0x000fea000383ffff */
[----:B------:R-:W-:Y:S05]  /*01e0*/  EXIT ;  /* 0x000000000000794d */ /* 0x000fea0003800000 */
.L_x_1:
[----:B------:R-:W-:-:S00]  /*01f0*/  BRA `(.L_x_1) ;  /* 0xfffffffc00fc7947 */ /* 0x000fc0000383ffff */
[----:B------:R-:W-:-:S00]  /*0200*/  NOP ;  /* 0x0000000000007918 */ /* 0x000fc00000000000 */
[----:B------:R-:W-:-:S00]  /*0210*/  NOP ;  /* 0x0000000000007918 */ /* 0x000fc00000000000 */
[----:B------:R-:W-:-:S00]  /*0220*/  NOP ;  /* 0x0000000000007918 */ /* 0x000fc00000000000 */
[----:B------:R-:W-:-:S00]  /*0230*/  NOP ;  /* 0x0000000000007918 */ /* 0x000fc00000000000 */
[----:B------:R-:W-:-:S00]  /*0240*/  NOP ;  /* 0x0000000000007918 */ /* 0x000fc00000000000 */
[----:B------:R-:W-:-:S00]  /*0250*/  NOP ;  /* 0x0000000000007918 */ /* 0x000fc00000000000 */
[----:B------:R-:W-:-:S00]  /*0260*/  NOP ;  /* 0x0000000000007918 */ /* 0x000fc00000000000 */
[----:B------:R-:W-:-:S00]  /*0270*/  NOP ;  /* 0x0000000000007918 */ /* 0x000fc00000000000 */
.L_x_2:


//--------------------- .nv.shared.reserved.0     --------------------------
	.section	.nv.shared.reserved.0,"aw",@nobits
	.weak		__nv_reservedSMEM_offset_0_alias
	.size		__nv_reservedSMEM_offset_0_alias, 0, 64
	.other		__nv_reservedSMEM_offset_0_alias,@"STO_CUDA_RESERVED_SHARED STV_DEFAULT"
__nv_reservedSMEM_offset_0_alias:
	.zero		0
	.zero		64


//--------------------- .nv.constant0._Z3addmPfS_ --------------------------
	.section	.nv.constant0._Z3addmPfS_,"a",@progbits
	.sectionflags	@""
	.align	4
.nv.constant0._Z3addmPfS_:
	.zero		920


//--------------------- SYMBOLS --------------------------

	.type		.nv.reservedSmem.offset0,@object
	.size		.nv.reservedSmem.offset0,0x4
